//
// Generated by NVIDIA NVVM Compiler
//
// Compiler Build ID: CL-36424714
// Cuda compilation tools, release 13.0, V13.0.88
// Based on NVVM 20.0.0
//

.version 9.0
.target sm_100
.address_size 64

	// .globl	_Z16shiftingFunctionPfS_S_f

.visible .entry _Z16shiftingFunctionPfS_S_f(
	.param .u64 .ptr .align 1 _Z16shiftingFunctionPfS_S_f_param_0,
	.param .u64 .ptr .align 1 _Z16shiftingFunctionPfS_S_f_param_1,
	.param .u64 .ptr .align 1 _Z16shiftingFunctionPfS_S_f_param_2,
	.param .f32 _Z16shiftingFunctionPfS_S_f_param_3
)
{
	.reg .pred 	%p<9>;
	.reg .b32 	%r<14>;
	.reg .b32 	%f<86>;
	.reg .b64 	%rd<14>;

	ld.param.u64 	%rd6, [_Z16shiftingFunctionPfS_S_f_param_0];
	ld.param.u64 	%rd7, [_Z16shiftingFunctionPfS_S_f_param_1];
	ld.param.u64 	%rd8, [_Z16shiftingFunctionPfS_S_f_param_2];
	ld.param.f32 	%f28, [_Z16shiftingFunctionPfS_S_f_param_3];
	cvta.to.global.u64 	%rd9, %rd8;
	cvta.to.global.u64 	%rd10, %rd6;
	cvta.to.global.u64 	%rd11, %rd7;
	mov.u32 	%r3, %ctaid.x;
	mov.u32 	%r4, %ntid.x;
	mov.u32 	%r5, %tid.x;
	mad.lo.s32 	%r6, %r3, %r4, %r5;
	shl.b32 	%r7, %r6, 1;
	mul.wide.s32 	%rd12, %r7, 4;
	add.s64 	%rd1, %rd11, %rd12;
	add.s64 	%rd2, %rd10, %rd12;
	add.s64 	%rd3, %rd9, 8;
	mov.f32 	%f75, 0f41100000;
	mov.f32 	%f76, %f75;
$L__BB0_1:
	fma.rn.f32 	%f30, %f76, %f76, 0f00000000;
	fma.rn.f32 	%f31, %f75, %f75, %f30;
	sqrt.rn.f32 	%f32, %f31;
	setp.ltu.f32 	%p1, %f32, %f28;
	@%p1 bra 	$L__BB0_9;
	ld.global.f32 	%f3, [%rd1];
	ld.global.f32 	%f4, [%rd1+4];
	mov.b32 	%r13, 0;
	mov.f32 	%f80, 0f00000000;
	mov.u64 	%rd13, %rd3;
	mov.f32 	%f81, %f80;
	mov.f32 	%f82, %f80;
$L__BB0_3:
	ld.global.f32 	%f8, [%rd13+-8];
	ld.global.f32 	%f9, [%rd13+-4];
	sub.f32 	%f34, %f3, %f8;
	fma.rn.f32 	%f35, %f34, %f34, 0f00000000;
	sub.f32 	%f36, %f4, %f9;
	fma.rn.f32 	%f37, %f36, %f36, %f35;
	sqrt.rn.f32 	%f10, %f37;
	setp.gtu.f32 	%p2, %f10, 0f3F800000;
	setp.leu.f32 	%p3, %f10, 0f00000000;
	or.pred  	%p4, %p2, %p3;
	@%p4 bra 	$L__BB0_5;
	mul.f32 	%f38, %f10, %f10;
	mul.f32 	%f39, %f38, 0fBF000000;
	fma.rn.f32 	%f40, %f39, 0f3BBB989D, 0f3F000000;
	cvt.sat.f32.f32 	%f41, %f40;
	mov.f32 	%f42, 0f4B400001;
	mov.f32 	%f43, 0f437C0000;
	fma.rm.f32 	%f44, %f41, %f43, %f42;
	add.f32 	%f45, %f44, 0fCB40007F;
	neg.f32 	%f46, %f45;
	fma.rn.f32 	%f47, %f39, 0f3FB8AA3B, %f46;
	fma.rn.f32 	%f48, %f39, 0f32A57060, %f47;
	mov.b32 	%r9, %f44;
	shl.b32 	%r10, %r9, 23;
	mov.b32 	%f49, %r10;
	ex2.approx.ftz.f32 	%f50, %f48;
	mul.f32 	%f51, %f50, %f49;
	fma.rn.f32 	%f80, %f51, %f8, %f80;
	fma.rn.f32 	%f81, %f51, %f9, %f81;
	add.f32 	%f82, %f82, %f51;
$L__BB0_5:
	ld.global.f32 	%f17, [%rd13];
	ld.global.f32 	%f18, [%rd13+4];
	sub.f32 	%f52, %f3, %f17;
	fma.rn.f32 	%f53, %f52, %f52, 0f00000000;
	sub.f32 	%f54, %f4, %f18;
	fma.rn.f32 	%f55, %f54, %f54, %f53;
	sqrt.rn.f32 	%f19, %f55;
	setp.gtu.f32 	%p5, %f19, 0f3F800000;
	setp.leu.f32 	%p6, %f19, 0f00000000;
	or.pred  	%p7, %p5, %p6;
	@%p7 bra 	$L__BB0_7;
	mul.f32 	%f56, %f19, %f19;
	mul.f32 	%f57, %f56, 0fBF000000;
	fma.rn.f32 	%f58, %f57, 0f3BBB989D, 0f3F000000;
	cvt.sat.f32.f32 	%f59, %f58;
	mov.f32 	%f60, 0f4B400001;
	mov.f32 	%f61, 0f437C0000;
	fma.rm.f32 	%f62, %f59, %f61, %f60;
	add.f32 	%f63, %f62, 0fCB40007F;
	neg.f32 	%f64, %f63;
	fma.rn.f32 	%f65, %f57, 0f3FB8AA3B, %f64;
	fma.rn.f32 	%f66, %f57, 0f32A57060, %f65;
	mov.b32 	%r11, %f62;
	shl.b32 	%r12, %r11, 23;
	mov.b32 	%f67, %r12;
	ex2.approx.ftz.f32 	%f68, %f66;
	mul.f32 	%f69, %f68, %f67;
	fma.rn.f32 	%f80, %f69, %f17, %f80;
	fma.rn.f32 	%f81, %f69, %f18, %f81;
	add.f32 	%f82, %f82, %f69;
$L__BB0_7:
	add.s32 	%r13, %r13, 2;
	add.s64 	%rd13, %rd13, 16;
	setp.ne.s32 	%p8, %r13, 600;
	@%p8 bra 	$L__BB0_3;
	div.rn.f32 	%f70, %f80, %f82;
	st.global.f32 	[%rd2], %f70;
	div.rn.f32 	%f71, %f81, %f82;
	st.global.f32 	[%rd2+4], %f71;
	ld.global.f32 	%f72, [%rd1];
	sub.f32 	%f76, %f70, %f72;
	st.global.f32 	[%rd1], %f70;
	ld.global.f32 	%f73, [%rd2+4];
	ld.global.f32 	%f74, [%rd1+4];
	sub.f32 	%f75, %f73, %f74;
	st.global.f32 	[%rd1+4], %f73;
	bra.uni 	$L__BB0_1;
$L__BB0_9:
	ret;

}


// ===== COMPILED SASS (sm_100) =====

	.target	sm_100

	.elftype	@"ET_EXEC"


//--------------------- .note.nv.tkinfo           --------------------------
	.section	.note.nv.tkinfo,"",@"SHT_NOTE"
	.sectionflags	@"SHF_NOTE_NV_TKINFO"
	.tkinfo
        /*0018*/ 	.word	0x00000002
        /*0030*/ 	.string	""
        /*0030*/ 	.string	"ptxas"
        /*0030*/ 	.string	"Cuda compilation tools, release 13.0, V13.0.88"
        /*0030*/ 	.string	"Build cuda_13.0.r13.0/compiler.36424714_0"
        /*0030*/ 	.string	"-arch sm_100 -m 64 "



//--------------------- .note.nv.cuinfo           --------------------------
	.section	.note.nv.cuinfo,"",@"SHT_NOTE"
	.sectionflags	@"SHF_NOTE_NV_CUINFO"
        /*0018*/ 	.short	0x0002
        /*001a*/ 	.short	0x0064
        /*001c*/ 	.short	0x0082
	.zero		2


//--------------------- .nv.info                  --------------------------
	.section	.nv.info,"",@"SHT_CUDA_INFO"
	.align	4


	//----- nvinfo : EIATTR_REGCOUNT
	.align		4
        /*0000*/ 	.byte	0x04, 0x2f
        /*0002*/ 	.short	(.L_1 - .L_0)
	.align		4
.L_0:
        /*0004*/ 	.word	index@(_Z16shiftingFunctionPfS_S_f)
        /*0008*/ 	.word	0x0000001a


	//----- nvinfo : EIATTR_FRAME_SIZE
	.align		4
.L_1:
        /*000c*/ 	.byte	0x04, 0x11
        /*000e*/ 	.short	(.L_3 - .L_2)
	.align		4
.L_2:
        /*0010*/ 	.word	index@($__internal_1_$__cuda_sm3x_div_rn_noftz_f32_slowpath)
        /*0014*/ 	.word	0x00000000


	//----- nvinfo : EIATTR_FRAME_SIZE
	.align		4
.L_3:
        /*0018*/ 	.byte	0x04, 0x11
        /*001a*/ 	.short	(.L_5 - .L_4)
	.align		4
.L_4:
        /*001c*/ 	.word	index@($__internal_0_$__cuda_sm20_sqrt_rn_f32_slowpath)
        /*0020*/ 	.word	0x00000000


	//----- nvinfo : EIATTR_FRAME_SIZE
	.align		4
.L_5:
        /*0024*/ 	.byte	0x04, 0x11
        /*0026*/ 	.short	(.L_7 - .L_6)
	.align		4
.L_6:
        /*0028*/ 	.word	index@(_Z16shiftingFunctionPfS_S_f)
        /*002c*/ 	.word	0x00000000


	//----- nvinfo : EIATTR_MIN_STACK_SIZE
	.align		4
.L_7:
        /*0030*/ 	.byte	0x04, 0x12
        /*0032*/ 	.short	(.L_9 - .L_8)
	.align		4
.L_8:
        /*0034*/ 	.word	index@(_Z16shiftingFunctionPfS_S_f)
        /*0038*/ 	.word	0x00000000
.L_9:


//--------------------- .nv.compat                --------------------------
	.section	.nv.compat,"",@"SHT_CUDA_COMPAT_INFO"
	.align	4
        /*0000*/ 	.byte	0x02, 0x09, 0x00, 0x00, 0x02, 0x02, 0x01, 0x00, 0x02, 0x05, 0x05, 0x00, 0x03, 0x07, 0x01, 0x01
        /*0010*/ 	.byte	0x02, 0x03, 0x00, 0x00, 0x02, 0x06, 0x01, 0x00, 0x04, 0x0b, 0x08, 0x00, 0x01, 0x00, 0x00, 0x00
        /*0020*/ 	.byte	0x00, 0x00, 0x00, 0x00


//--------------------- .nv.info._Z16shiftingFunctionPfS_S_f --------------------------
	.section	.nv.info._Z16shiftingFunctionPfS_S_f,"",@"SHT_CUDA_INFO"
	.sectionflags	@""
	.align	4


	//----- nvinfo : EIATTR_CUDA_API_VERSION
	.align		4
        /*0000*/ 	.byte	0x04, 0x37
        /*0002*/ 	.short	(.L_11 - .L_10)
.L_10:
        /*0004*/ 	.word	0x00000082


	//----- nvinfo : EIATTR_KPARAM_INFO
	.align		4
.L_11:
        /*0008*/ 	.byte	0x04, 0x17
        /*000a*/ 	.short	(.L_13 - .L_12)
.L_12:
        /*000c*/ 	.word	0x00000000
        /*0010*/ 	.short	0x0003
        /*0012*/ 	.short	0x0018
        /*0014*/ 	.byte	0x00, 0xf0, 0x11, 0x00


	//----- nvinfo : EIATTR_KPARAM_INFO
	.align		4
.L_13:
        /*0018*/ 	.byte	0x04, 0x17
        /*001a*/ 	.short	(.L_15 - .L_14)
.L_14:
        /*001c*/ 	.word	0x00000000
        /*0020*/ 	.short	0x0002
        /*0022*/ 	.short	0x0010
        /*0024*/ 	.byte	0x00, 0xf5, 0x21, 0x00


	//----- nvinfo : EIATTR_KPARAM_INFO
	.align		4
.L_15:
        /*0028*/ 	.byte	0x04, 0x17
        /*002a*/ 	.short	(.L_17 - .L_16)
.L_16:
        /*002c*/ 	.word	0x00000000
        /*0030*/ 	.short	0x0001
        /*0032*/ 	.short	0x0008
        /*0034*/ 	.byte	0x00, 0xf5, 0x21, 0x00


	//----- nvinfo : EIATTR_KPARAM_INFO
	.align		4
.L_17:
        /*0038*/ 	.byte	0x04, 0x17
        /*003a*/ 	.short	(.L_19 - .L_18)
.L_18:
        /*003c*/ 	.word	0x00000000
        /*0040*/ 	.short	0x0000
        /*0042*/ 	.short	0x0000
        /*0044*/ 	.byte	0x00, 0xf5, 0x21, 0x00


	//----- nvinfo : EIATTR_SPARSE_MMA_MASK
	.align		4
.L_19:
        /*0048*/ 	.byte	0x03, 0x50
        /*004a*/ 	.short	0x0000


	//----- nvinfo : EIATTR_MAXREG_COUNT
	.align		4
        /*004c*/ 	.byte	0x03, 0x1b
        /*004e*/ 	.short	0x00ff


	//----- nvinfo : EIATTR_MERCURY_ISA_VERSION
	.align		4
        /*0050*/ 	.byte	0x03, 0x5f
        /*0052*/ 	.short	0x0101


	//----- nvinfo : EIATTR_VRC_CTA_INIT_COUNT
	.align		4
        /*0054*/ 	.byte	0x02, 0x4a
	.zero		1
	.zero		1


	//----- nvinfo : EIATTR_EXIT_INSTR_OFFSETS
	.align		4
        /*0058*/ 	.byte	0x04, 0x1c
        /*005a*/ 	.short	(.L_21 - .L_20)


	//   ....[0]....
.L_20:
        /*005c*/ 	.word	0x00000220


	//----- nvinfo : EIATTR_CRS_STACK_SIZE
	.align		4
.L_21:
        /*0060*/ 	.byte	0x04, 0x1e
        /*0062*/ 	.short	(.L_23 - .L_22)
.L_22:
        /*0064*/ 	.word	0x00000000


	//----- nvinfo : EIATTR_CBANK_PARAM_SIZE
	.align		4
.L_23:
        /*0068*/ 	.byte	0x03, 0x19
        /*006a*/ 	.short	0x001c


	//----- nvinfo : EIATTR_PARAM_CBANK
	.align		4
        /*006c*/ 	.byte	0x04, 0x0a
        /*006e*/ 	.short	(.L_25 - .L_24)
	.align		4
.L_24:
        /*0070*/ 	.word	index@(.nv.constant0._Z16shiftingFunctionPfS_S_f)
        /*0074*/ 	.short	0x0380
        /*0076*/ 	.short	0x001c


	//----- nvinfo : EIATTR_SW_WAR
	.align		4
.L_25:
        /*0078*/ 	.byte	0x04, 0x36
        /*007a*/ 	.short	(.L_27 - .L_26)
.L_26:
        /*007c*/ 	.word	0x00000008
.L_27:


//--------------------- .nv.callgraph             --------------------------
	.section	.nv.callgraph,"",@"SHT_CUDA_CALLGRAPH"
	.align	4
	.sectionentsize	8
	.align		4
        /*0000*/ 	.word	0x00000000
	.align		4
        /*0004*/ 	.word	0xffffffff
	.align		4
        /*0008*/ 	.word	0x00000000
	.align		4
        /*000c*/ 	.word	0xfffffffe
	.align		4
        /*0010*/ 	.word	0x00000000
	.align		4
        /*0014*/ 	.word	0xfffffffd
	.align		4
        /*0018*/ 	.word	0x00000000
	.align		4
        /*001c*/ 	.word	0xfffffffc


//--------------------- .text._Z16shiftingFunctionPfS_S_f --------------------------
	.section	.text._Z16shiftingFunctionPfS_S_f,"ax",@progbits
	.align	128
        .global         _Z16shiftingFunctionPfS_S_f
        .type           _Z16shiftingFunctionPfS_S_f,@function
        .size           _Z16shiftingFunctionPfS_S_f,(.L_x_33 - _Z16shiftingFunctionPfS_S_f)
        .other          _Z16shiftingFunctionPfS_S_f,@"STO_CUDA_ENTRY STV_DEFAULT"
_Z16shiftingFunctionPfS_S_f:
.text._Z16shiftingFunctionPfS_S_f:
[----:B------:R-:W-:Y:S01]  /*0000*/  LDC R1, c[0x0][0x37c] ;  /* 0x0000df00ff017b82 */ /* 0x000fe20000000800 */
[----:B------:R-:W0:Y:S07]  /*0010*/  S2R R3, SR_TID.X ;  /* 0x0000000000037919 */ /* 0x000e2e0000002100 */
[----:B------:R-:W0:Y:S01]  /*0020*/  S2UR UR4, SR_CTAID.X ;  /* 0x00000000000479c3 */ /* 0x000e220000002500 */
[----:B------:R-:W1:Y:S01]  /*0030*/  LDCU.64 UR6, c[0x0][0x390] ;  /* 0x00007200ff0677ac */ /* 0x000e620008000a00 */
[----:B------:R-:W-:Y:S01]  /*0040*/  HFMA2 R2, -RZ, RZ, 2.53125, 0 ;  /* 0x41100000ff027431 */ /* 0x000fe200000001ff */
[----:B------:R-:W2:Y:S05]  /*0050*/  LDCU.64 UR8, c[0x0][0x358] ;  /* 0x00006b00ff0877ac */ /* 0x000eaa0008000a00 */
[----:B------:R-:W0:Y:S08]  /*0060*/  LDC R0, c[0x0][0x360] ;  /* 0x0000d800ff007b82 */ /* 0x000e300000000800 */
[----:B------:R-:W3:Y:S01]  /*0070*/  LDC.64 R6, c[0x0][0x388] ;  /* 0x0000e200ff067b82 */ /* 0x000ee20000000a00 */
[----:B-1----:R-:W-:-:S04]  /*0080*/  UIADD3 UR5, UP0, UPT, UR6, 0x8, URZ ;  /* 0x0000000806057890 */ /* 0x002fc8000ff1e0ff */
[----:B------:R-:W-:-:S03]  /*0090*/  UIADD3.X UR6, UPT, UPT, URZ, UR7, URZ, UP0, !UPT ;  /* 0x00000007ff067290 */ /* 0x000fc600087fe4ff */
[----:B------:R-:W1:Y:S01]  /*00a0*/  LDC.64 R4, c[0x0][0x380] ;  /* 0x0000e000ff047b82 */ /* 0x000e620000000a00 */
[----:B0-----:R-:W-:-:S05]  /*00b0*/  IMAD R0, R0, UR4, R3 ;  /* 0x0000000400007c24 */ /* 0x001fca000f8e0203 */
[----:B------:R-:W-:Y:S01]  /*00c0*/  SHF.L.U32 R3, R0, 0x1, RZ ;  /* 0x0000000100037819 */ /* 0x000fe200000006ff */
[----:B------:R-:W-:-:S04]  /*00d0*/  IMAD.MOV.U32 R0, RZ, RZ, 0x41100000 ;  /* 0x41100000ff007424 */ /* 0x000fc800078e00ff */
[----:B---3--:R-:W-:-:S04]  /*00e0*/  IMAD.WIDE R6, R3, 0x4, R6 ;  /* 0x0000000403067825 */ /* 0x008fc800078e0206 */
[----:B-12---:R-:W-:-:S07]  /*00f0*/  IMAD.WIDE R4, R3, 0x4, R4 ;  /* 0x0000000403047825 */ /* 0x006fce00078e0204 */
.L_x_18:
[----:B-1----:R-:W-:Y:S01]  /*0100*/  FFMA R3, R0, R0, RZ ;  /* 0x0000000000037223 */ /* 0x002fe200000000ff */
[----:B------:R-:W-:Y:S03]  /*0110*/  BSSY.RECONVERGENT B0, `(.L_x_0) ;  /* 0x000000e000007945 */ /* 0x000fe60003800200 */
[----:B------:R-:W-:-:S04]  /*0120*/  FFMA R3, R2, R2, R3 ;  /* 0x0000000202037223 */ /* 0x000fc80000000003 */
[----:B0-----:R0:W1:Y:S01]  /*0130*/  MUFU.RSQ R2, R3 ;  /* 0x0000000300027308 */ /* 0x0010620000001400 */
[----:B------:R-:W-:-:S04]  /*0140*/  IADD3 R0, PT, PT, R3, -0xd000000, RZ ;  /* 0xf300000003007810 */ /* 0x000fc80007ffe0ff */
[----:B------:R-:W-:-:S13]  /*0150*/  ISETP.GT.U32.AND P0, PT, R0, 0x727fffff, PT ;  /* 0x727fffff0000780c */ /* 0x000fda0003f04070 */
[----:B01----:R-:W-:Y:S05]  /*0160*/  @!P0 BRA `(.L_x_1) ;  /* 0x0000000000108947 */ /* 0x003fea0003800000 */
[----:B------:R-:W-:-:S07]  /*0170*/  MOV R20, 0x190 ;  /* 0x0000019000147802 */ /* 0x000fce0000000f00 */
[----:B------:R-:W-:Y:S05]  /*0180*/  CALL.REL.NOINC `($__internal_0_$__cuda_sm20_sqrt_rn_f32_slowpath) ;  /* 0x00000008003c7944 */ /* 0x000fea0003c00000 */
[----:B------:R-:W-:Y:S01]  /*0190*/  IMAD.MOV.U32 R0, RZ, RZ, R14 ;  /* 0x000000ffff007224 */ /* 0x000fe200078e000e */
[----:B------:R-:W-:Y:S06]  /*01a0*/  BRA `(.L_x_2) ;  /* 0x0000000000107947 */ /* 0x000fec0003800000 */
.L_x_1:
[----:B------:R-:W-:Y:S01]  /*01b0*/  FMUL.FTZ R0, R3, R2 ;  /* 0x0000000203007220 */ /* 0x000fe20000410000 */
[----:B------:R-:W-:-:S03]  /*01c0*/  FMUL.FTZ R2, R2, 0.5 ;  /* 0x3f00000002027820 */ /* 0x000fc60000410000 */
[----:B------:R-:W-:-:S04]  /*01d0*/  FFMA R3, -R0, R0, R3 ;  /* 0x0000000000037223 */ /* 0x000fc80000000103 */
[----:B------:R-:W-:-:S07]  /*01e0*/  FFMA R0, R3, R2, R0 ;  /* 0x0000000203007223 */ /* 0x000fce0000000000 */
.L_x_2:
[----:B------:R-:W-:Y:S05]  /*01f0*/  BSYNC.RECONVERGENT B0 ;  /* 0x0000000000007941 */ /* 0x000fea0003800200 */
.L_x_0:
[----:B------:R-:W0:Y:S02]  /*0200*/  LDCU UR4, c[0x0][0x398] ;  /* 0x00007300ff0477ac */ /* 0x000e240008000800 */
[----:B0-----:R-:W-:-:S13]  /*0210*/  FSETP.GE.AND P0, PT, R0, UR4, PT ;  /* 0x0000000400007c0b */ /* 0x001fda000bf06000 */
[----:B------:R-:W-:Y:S05]  /*0220*/  @!P0 EXIT ;  /* 0x000000000000894d */ /* 0x000fea0003800000 */
[----:B------:R0:W5:Y:S04]  /*0230*/  LDG.E R10, desc[UR8][R6.64] ;  /* 0x00000008060a7981 */ /* 0x000168000c1e1900 */
[----:B------:R0:W5:Y:S01]  /*0240*/  LDG.E R12, desc[UR8][R6.64+0x4] ;  /* 0x00000408060c7981 */ /* 0x000162000c1e1900 */
[----:B------:R-:W-:Y:S01]  /*0250*/  HFMA2 R0, -RZ, RZ, 0, 0 ;  /* 0x00000000ff007431 */ /* 0x000fe200000001ff */
[----:B------:R-:W-:Y:S01]  /*0260*/  MOV R2, RZ ;  /* 0x000000ff00027202 */ /* 0x000fe20000000f00 */
[----:B------:R-:W-:Y:S01]  /*0270*/  IMAD.U32 R9, RZ, RZ, UR6 ;  /* 0x00000006ff097e24 */ /* 0x000fe2000f8e00ff */
[----:B------:R-:W-:Y:S01]  /*0280*/  MOV R8, UR5 ;  /* 0x0000000500087c02 */ /* 0x000fe20008000f00 */
[----:B------:R-:W-:Y:S01]  /*0290*/  UMOV UR4, URZ ;  /* 0x000000ff00047c82 */ /* 0x000fe20008000000 */
[----:B------:R-:W-:-:S07]  /*02a0*/  MOV R11, RZ ;  /* 0x000000ff000b7202 */ /* 0x000fce0000000f00 */
.L_x_13:
[----:B------:R-:W2:Y:S04]  /*02b0*/  LDG.E R15, desc[UR8][R8.64+-0x8] ;  /* 0xfffff808080f7981 */ /* 0x000ea8000c1e1900 */
[----:B------:R-:W3:Y:S01]  /*02c0*/  LDG.E R13, desc[UR8][R8.64+-0x4] ;  /* 0xfffffc08080d7981 */ /* 0x000ee2000c1e1900 */
[----:B------:R-:W-:Y:S01]  /*02d0*/  UIADD3 UR4, UPT, UPT, UR4, 0x2, URZ ;  /* 0x0000000204047890 */ /* 0x000fe2000fffe0ff */
[----:B------:R-:W-:Y:S03]  /*02e0*/  BSSY.RECONVERGENT B0, `(.L_x_3) ;  /* 0x0000013000007945 */ /* 0x000fe60003800200 */
[----:B------:R-:W-:Y:S01]  /*02f0*/  UISETP.NE.AND UP0, UPT, UR4, 0x258, UPT ;  /* 0x000002580400788c */ /* 0x000fe2000bf05270 */
[----:B--2--5:R-:W-:Y:S01]  /*0300*/  FADD R3, R10, -R15 ;  /* 0x8000000f0a037221 */ /* 0x024fe20000000000 */
[----:B---3--:R-:W-:-:S03]  /*0310*/  FADD R14, R12, -R13 ;  /* 0x8000000d0c0e7221 */ /* 0x008fc60000000000 */
[----:B------:R-:W-:-:S04]  /*0320*/  FFMA R3, R3, R3, RZ ;  /* 0x0000000303037223 */ /* 0x000fc800000000ff */
[----:B------:R-:W-:-:S04]  /*0330*/  FFMA R17, R14, R14, R3 ;  /* 0x0000000e0e117223 */ /* 0x000fc80000000003 */
[----:B------:R-:W-:Y:S01]  /*0340*/  VIADD R3, R17, 0xf3000000 ;  /* 0xf300000011037836 */ /* 0x000fe20000000000 */
[----:B------:R1:W2:Y:S04]  /*0350*/  MUFU.RSQ R14, R17 ;  /* 0x00000011000e7308 */ /* 0x0002a80000001400 */
[----:B------:R-:W-:-:S13]  /*0360*/  ISETP.GT.U32.AND P0, PT, R3, 0x727fffff, PT ;  /* 0x727fffff0300780c */ /* 0x000fda0003f04070 */
[----:B-12---:R-:W-:Y:S05]  /*0370*/  @!P0 BRA `(.L_x_4) ;  /* 0x0000000000148947 */ /* 0x006fea0003800000 */
[----:B------:R-:W-:Y:S02]  /*0380*/  MOV R3, R17 ;  /* 0x0000001100037202 */ /* 0x000fe40000000f00 */
[----:B------:R-:W-:-:S07]  /*0390*/  MOV R20, 0x3b0 ;  /* 0x000003b000147802 */ /* 0x000fce0000000f00 */
[----:B0-----:R-:W-:Y:S05]  /*03a0*/  CALL.REL.NOINC `($__internal_0_$__cuda_sm20_sqrt_rn_f32_slowpath) ;  /* 0x0000000400b47944 */ /* 0x001fea0003c00000 */
[----:B------:R-:W-:Y:S01]  /*03b0*/  MOV R16, R14 ;  /* 0x0000000e00107202 */ /* 0x000fe20000000f00 */
[----:B------:R-:W-:Y:S06]  /*03c0*/  BRA `(.L_x_5) ;  /* 0x0000000000107947 */ /* 0x000fec0003800000 */
.L_x_4:
[----:B------:R-:W-:Y:S01]  /*03d0*/  FMUL.FTZ R16, R17, R14 ;  /* 0x0000000e11107220 */ /* 0x000fe20000410000 */
[----:B------:R-:W-:-:S03]  /*03e0*/  FMUL.FTZ R14, R14, 0.5 ;  /* 0x3f0000000e0e7820 */ /* 0x000fc60000410000 */
[----:B------:R-:W-:-:S04]  /*03f0*/  FFMA R3, -R16, R16, R17 ;  /* 0x0000001010037223 */ /* 0x000fc80000000111 */
[----:B------:R-:W-:-:S07]  /*0400*/  FFMA R16, R3, R14, R16 ;  /* 0x0000000e03107223 */ /* 0x000fce0000000010 */
.L_x_5:
[----:B------:R-:W-:Y:S05]  /*0410*/  BSYNC.RECONVERGENT B0 ;  /* 0x0000000000007941 */ /* 0x000fea0003800200 */
.L_x_3:
[----:B------:R-:W2:Y:S04]  /*0420*/  LDG.E R17, desc[UR8][R8.64] ;  /* 0x0000000808117981 */ /* 0x000ea8000c1e1900 */
[----:B------:R-:W3:Y:S01]  /*0430*/  LDG.E R19, desc[UR8][R8.64+0x4] ;  /* 0x0000040808137981 */ /* 0x000ee2000c1e1900 */
[C---:B------:R-:W-:Y:S01]  /*0440*/  FSETP.GT.AND P0, PT, R16.reuse, RZ, PT ;  /* 0x000000ff1000720b */ /* 0x040fe20003f04000 */
[----:B------:R-:W-:Y:S03]  /*0450*/  BSSY.RECONVERGENT B0, `(.L_x_6) ;  /* 0x0000019000007945 */ /* 0x000fe60003800200 */
[----:B------:R-:W-:Y:S01]  /*0460*/  FSETP.GTU.OR P0, PT, R16, 1, !P0 ;  /* 0x3f8000001000780b */ /* 0x000fe2000470c400 */
[----:B--2---:R-:W-:Y:S01]  /*0470*/  FADD R3, R10, -R17 ;  /* 0x800000110a037221 */ /* 0x004fe20000000000 */
[----:B---3--:R-:W-:-:S03]  /*0480*/  FADD R14, R12, -R19 ;  /* 0x800000130c0e7221 */ /* 0x008fc60000000000 */
[----:B------:R-:W-:-:S04]  /*0490*/  FFMA R3, R3, R3, RZ ;  /* 0x0000000303037223 */ /* 0x000fc800000000ff */
[----:B------:R-:W-:-:S04]  /*04a0*/  FFMA R3, R14, R14, R3 ;  /* 0x0000000e0e037223 */ /* 0x000fc80000000003 */
[----:B------:R1:W2:Y:S01]  /*04b0*/  MUFU.RSQ R14, R3 ;  /* 0x00000003000e7308 */ /* 0x0002a20000001400 */
[----:B------:R-:W-:-:S05]  /*04c0*/  VIADD R18, R3, 0xf3000000 ;  /* 0xf300000003127836 */ /* 0x000fca0000000000 */
[----:B------:R-:W-:Y:S01]  /*04d0*/  ISETP.GT.U32.AND P1, PT, R18, 0x727fffff, PT ;  /* 0x727fffff1200780c */ /* 0x000fe20003f24070 */
[----:B------:R-:W-:-:S12]  /*04e0*/  @P0 BRA `(.L_x_7) ;  /* 0x00000000003c0947 */ /* 0x000fd80003800000 */
[----:B------:R-:W-:Y:S02]  /*04f0*/  HFMA2 R21, -RZ, RZ, 0.96630859375, -0.0022525787353515625 ;  /* 0x3bbb989dff157431 */ /* 0x000fe400000001ff */
[----:B------:R-:W-:Y:S01]  /*0500*/  FMUL R16, R16, R16 ;  /* 0x0000001010107220 */ /* 0x000fe20000400000 */
[----:B------:R-:W-:-:S03]  /*0510*/  MOV R23, 0x437c0000 ;  /* 0x437c000000177802 */ /* 0x000fc60000000f00 */
[----:B------:R-:W-:-:S04]  /*0520*/  FMUL R16, R16, -0.5 ;  /* 0xbf00000010107820 */ /* 0x000fc80000400000 */
[----:B------:R-:W-:-:S04]  /*0530*/  FFMA.SAT R18, R16, R21, 0.5 ;  /* 0x3f00000010127423 */ /* 0x000fc80000002015 */
[----:B------:R-:W-:-:S04]  /*0540*/  FFMA.RM R18, R18, R23, 12582913 ;  /* 0x4b40000112127423 */ /* 0x000fc80000004017 */
[C---:B------:R-:W-:Y:S01]  /*0550*/  FADD R21, R18.reuse, -12583039 ;  /* 0xcb40007f12157421 */ /* 0x040fe20000000000 */
[----:B------:R-:W-:-:S03]  /*0560*/  IMAD.SHL.U32 R18, R18, 0x800000, RZ ;  /* 0x0080000012127824 */ /* 0x000fc600078e00ff */
[----:B------:R-:W-:-:S04]  /*0570*/  FFMA R21, R16, 1.4426950216293334961, -R21 ;  /* 0x3fb8aa3b10157823 */ /* 0x000fc80000000815 */
[----:B------:R-:W-:-:S06]  /*0580*/  FFMA R21, R16, 1.925963033500011079e-08, R21 ;  /* 0x32a5706010157823 */ /* 0x000fcc0000000015 */
[----:B------:R-:W3:Y:S02]  /*0590*/  MUFU.EX2 R21, R21 ;  /* 0x0000001500157308 */ /* 0x000ee40000000800 */
[----:B---3--:R-:W-:-:S04]  /*05a0*/  FMUL R18, R18, R21 ;  /* 0x0000001512127220 */ /* 0x008fc80000400000 */
[-C--:B------:R-:W-:Y:S01]  /*05b0*/  FFMA R2, R15, R18.reuse, R2 ;  /* 0x000000120f027223 */ /* 0x080fe20000000002 */
[----:B------:R-:W-:Y:S01]  /*05c0*/  FFMA R0, R13, R18, R0 ;  /* 0x000000120d007223 */ /* 0x000fe20000000000 */
[----:B------:R-:W-:-:S07]  /*05d0*/  FADD R11, R11, R18 ;  /* 0x000000120b0b7221 */ /* 0x000fce0000000000 */
.L_x_7:
[----:B------:R-:W-:Y:S05]  /*05e0*/  BSYNC.RECONVERGENT B0 ;  /* 0x0000000000007941 */ /* 0x000fea0003800200 */
.L_x_6:
[----:B------:R-:W-:Y:S04]  /*05f0*/  BSSY.RECONVERGENT B0, `(.L_x_8) ;  /* 0x000000a000007945 */ /* 0x000fe80003800200 */
[----:B------:R-:W-:Y:S05]  /*0600*/  @!P1 BRA `(.L_x_9) ;  /* 0x0000000000109947 */ /* 0x000fea0003800000 */
[----:B------:R-:W-:-:S07]  /*0610*/  MOV R20, 0x630 ;  /* 0x0000063000147802 */ /* 0x000fce0000000f00 */
[----:B012---:R-:W-:Y:S05]  /*0620*/  CALL.REL.NOINC `($__internal_0_$__cuda_sm20_sqrt_rn_f32_slowpath) ;  /* 0x0000000400147944 */ /* 0x007fea0003c00000 */
[----:B------:R-:W-:Y:S01]  /*0630*/  MOV R3, R14 ;  /* 0x0000000e00037202 */ /* 0x000fe20000000f00 */
[----:B------:R-:W-:Y:S06]  /*0640*/  BRA `(.L_x_10) ;  /* 0x0000000000107947 */ /* 0x000fec0003800000 */
.L_x_9:
[----:B--2---:R-:W-:Y:S01]  /*0650*/  FMUL.FTZ R16, R3, R14 ;  /* 0x0000000e03107220 */ /* 0x004fe20000410000 */
[----:B------:R-:W-:-:S03]  /*0660*/  FMUL.FTZ R14, R14, 0.5 ;  /* 0x3f0000000e0e7820 */ /* 0x000fc60000410000 */
[----:B-1----:R-:W-:-:S04]  /*0670*/  FFMA R3, -R16, R16, R3 ;  /* 0x0000001010037223 */ /* 0x002fc80000000103 */
[----:B------:R-:W-:-:S07]  /*0680*/  FFMA R3, R3, R14, R16 ;  /* 0x0000000e03037223 */ /* 0x000fce0000000010 */
.L_x_10:
[----:B------:R-:W-:Y:S05]  /*0690*/  BSYNC.RECONVERGENT B0 ;  /* 0x0000000000007941 */ /* 0x000fea0003800200 */
.L_x_8:
[C---:B------:R-:W-:Y:S01]  /*06a0*/  FSETP.GT.AND P0, PT, R3.reuse, RZ, PT ;  /* 0x000000ff0300720b */ /* 0x040fe20003f04000 */
[----:B------:R-:W-:Y:S03]  /*06b0*/  BSSY.RECONVERGENT B0, `(.L_x_11) ;  /* 0x0000012000007945 */ /* 0x000fe60003800200 */
[----:B------:R-:W-:-:S13]  /*06c0*/  FSETP.GTU.OR P0, PT, R3, 1, !P0 ;  /* 0x3f8000000300780b */ /* 0x000fda000470c400 */
[----:B------:R-:W-:Y:S05]  /*06d0*/  @P0 BRA `(.L_x_12) ;  /* 0x00000000003c0947 */ /* 0x000fea0003800000 */
[----:B------:R-:W-:Y:S02]  /*06e0*/  HFMA2 R14, -RZ, RZ, 0.96630859375, -0.0022525787353515625 ;  /* 0x3bbb989dff0e7431 */ /* 0x000fe400000001ff */
[----:B------:R-:W-:Y:S01]  /*06f0*/  FMUL R3, R3, R3 ;  /* 0x0000000303037220 */ /* 0x000fe20000400000 */
[----:B------:R-:W-:-:S03]  /*0700*/  IMAD.MOV.U32 R16, RZ, RZ, 0x437c0000 ;  /* 0x437c0000ff107424 */ /* 0x000fc600078e00ff */
[----:B------:R-:W-:-:S04]  /*0710*/  FMUL R3, R3, -0.5 ;  /* 0xbf00000003037820 */ /* 0x000fc80000400000 */
[----:B------:R-:W-:-:S04]  /*0720*/  FFMA.SAT R13, R3, R14, 0.5 ;  /* 0x3f000000030d7423 */ /* 0x000fc8000000200e */
[----:B------:R-:W-:-:S04]  /*0730*/  FFMA.RM R13, R13, R16, 12582913 ;  /* 0x4b4000010d0d7423 */ /* 0x000fc80000004010 */
[C---:B------:R-:W-:Y:S01]  /*0740*/  FADD R14, R13.reuse, -12583039 ;  /* 0xcb40007f0d0e7421 */ /* 0x040fe20000000000 */
[----:B------:R-:W-:-:S03]  /*0750*/  SHF.L.U32 R13, R13, 0x17, RZ ;  /* 0x000000170d0d7819 */ /* 0x000fc600000006ff */
[----:B------:R-:W-:-:S04]  /*0760*/  FFMA R14, R3, 1.4426950216293334961, -R14 ;  /* 0x3fb8aa3b030e7823 */ /* 0x000fc8000000080e */
[----:B------:R-:W-:-:S06]  /*0770*/  FFMA R14, R3, 1.925963033500011079e-08, R14 ;  /* 0x32a57060030e7823 */ /* 0x000fcc000000000e */
[----:B------:R-:W1:Y:S02]  /*0780*/  MUFU.EX2 R14, R14 ;  /* 0x0000000e000e7308 */ /* 0x000e640000000800 */
[----:B-1----:R-:W-:-:S04]  /*0790*/  FMUL R16, R13, R14 ;  /* 0x0000000e0d107220 */ /* 0x002fc80000400000 */
[-C--:B------:R-:W-:Y:S01]  /*07a0*/  FFMA R2, R17, R16.reuse, R2 ;  /* 0x0000001011027223 */ /* 0x080fe20000000002 */
[----:B------:R-:W-:Y:S01]  /*07b0*/  FFMA R0, R19, R16, R0 ;  /* 0x0000001013007223 */ /* 0x000fe20000000000 */
[----:B------:R-:W-:-:S07]  /*07c0*/  FADD R11, R11, R16 ;  /* 0x000000100b0b7221 */ /* 0x000fce0000000000 */
.L_x_12:
[----:B------:R-:W-:Y:S05]  /*07d0*/  BSYNC.RECONVERGENT B0 ;  /* 0x0000000000007941 */ /* 0x000fea0003800200 */
.L_x_11:
[----:B------:R-:W-:-:S04]  /*07e0*/  IADD3 R8, P0, PT, R8, 0x10, RZ ;  /* 0x0000001008087810 */ /* 0x000fc80007f1e0ff */
[----:B------:R-:W-:Y:S01]  /*07f0*/  IADD3.X R9, PT, PT, RZ, R9, RZ, P0, !PT ;  /* 0x00000009ff097210 */ /* 0x000fe200007fe4ff */
[----:B------:R-:W-:Y:S08]  /*0800*/  BRA.U UP0, `(.L_x_13) ;  /* 0xfffffff900a87547 */ /* 0x000ff0000b83ffff */
[----:B------:R-:W1:Y:S01]  /*0810*/  MUFU.RCP R8, R11 ;  /* 0x0000000b00087308 */ /* 0x000e620000001000 */
[----:B------:R-:W-:Y:S07]  /*0820*/  BSSY.RECONVERGENT B0, `(.L_x_14) ;  /* 0x000000c000007945 */ /* 0x000fee0003800200 */
[----:B------:R-:W2:Y:S01]  /*0830*/  FCHK P0, R2, R11 ;  /* 0x0000000b02007302 */ /* 0x000ea20000000000 */
[----:B-1----:R-:W-:-:S04]  /*0840*/  FFMA R3, -R11, R8, 1 ;  /* 0x3f8000000b037423 */ /* 0x002fc80000000108 */
[----:B------:R-:W-:-:S04]  /*0850*/  FFMA R3, R8, R3, R8 ;  /* 0x0000000308037223 */ /* 0x000fc80000000008 */
[----:B------:R-:W-:-:S04]  /*0860*/  FFMA R8, R2, R3, RZ ;  /* 0x0000000302087223 */ /* 0x000fc800000000ff */
[----:B------:R-:W-:-:S04]  /*0870*/  FFMA R9, -R11, R8, R2 ;  /* 0x000000080b097223 */ /* 0x000fc80000000102 */
[----:B------:R-:W-:Y:S01]  /*0880*/  FFMA R9, R3, R9, R8 ;  /* 0x0000000903097223 */ /* 0x000fe20000000008 */
[----:B--2---:R-:W-:Y:S06]  /*0890*/  @!P0 BRA `(.L_x_15) ;  /* 0x0000000000108947 */ /* 0x004fec0003800000 */
[----:B------:R-:W-:Y:S01]  /*08a0*/  IMAD.MOV.U32 R3, RZ, RZ, R11 ;  /* 0x000000ffff037224 */ /* 0x000fe200078e000b */
[----:B------:R-:W-:-:S07]  /*08b0*/  MOV R8, 0x8d0 ;  /* 0x000008d000087802 */ /* 0x000fce0000000f00 */
[----:B0-----:R-:W-:Y:S05]  /*08c0*/  CALL.REL.NOINC `($__internal_1_$__cuda_sm3x_div_rn_noftz_f32_slowpath) ;  /* 0x0000000000c07944 */ /* 0x001fea0003c00000 */
[----:B------:R-:W-:-:S07]  /*08d0*/  MOV R9, R10 ;  /* 0x0000000a00097202 */ /* 0x000fce0000000f00 */
.L_x_15:
[----:B------:R-:W-:Y:S05]  /*08e0*/  BSYNC.RECONVERGENT B0 ;  /* 0x0000000000007941 */ /* 0x000fea0003800200 */
.L_x_14:
[----:B------:R-:W1:Y:S01]  /*08f0*/  MUFU.RCP R2, R11 ;  /* 0x0000000b00027308 */ /* 0x000e620000001000 */
[----:B------:R2:W-:Y:S01]  /*0900*/  STG.E desc[UR8][R4.64], R9 ;  /* 0x0000000904007986 */ /* 0x0005e2000c101908 */
[----:B------:R-:W-:Y:S06]  /*0910*/  BSSY.RECONVERGENT B0, `(.L_x_16) ;  /* 0x000000d000007945 */ /* 0x000fec0003800200 */
[----:B------:R-:W3:Y:S01]  /*0920*/  FCHK P0, R0, R11 ;  /* 0x0000000b00007302 */ /* 0x000ee20000000000 */
[----:B-1----:R-:W-:-:S04]  /*0930*/  FFMA R3, -R11, R2, 1 ;  /* 0x3f8000000b037423 */ /* 0x002fc80000000102 */
[----:B------:R-:W-:-:S04]  /*0940*/  FFMA R13, R2, R3, R2 ;  /* 0x00000003020d7223 */ /* 0x000fc80000000002 */
[----:B------:R-:W-:-:S04]  /*0950*/  FFMA R2, R0, R13, RZ ;  /* 0x0000000d00027223 */ /* 0x000fc800000000ff */
[----:B------:R-:W-:-:S04]  /*0960*/  FFMA R3, -R11, R2, R0 ;  /* 0x000000020b037223 */ /* 0x000fc80000000100 */
[----:B------:R-:W-:Y:S01]  /*0970*/  FFMA R3, R13, R3, R2 ;  /* 0x000000030d037223 */ /* 0x000fe20000000002 */
[----:B--23--:R-:W-:Y:S06]  /*0980*/  @!P0 BRA `(.L_x_17) ;  /* 0x0000000000148947 */ /* 0x00cfec0003800000 */
[----:B------:R-:W-:Y:S01]  /*0990*/  MOV R2, R0 ;  /* 0x0000000000027202 */ /* 0x000fe20000000f00 */
[----:B------:R-:W-:Y:S01]  /*09a0*/  IMAD.MOV.U32 R3, RZ, RZ, R11 ;  /* 0x000000ffff037224 */ /* 0x000fe200078e000b */
[----:B------:R-:W-:-:S07]  /*09b0*/  MOV R8, 0x9d0 ;  /* 0x000009d000087802 */ /* 0x000fce0000000f00 */
[----:B0-----:R-:W-:Y:S05]  /*09c0*/  CALL.REL.NOINC `($__internal_1_$__cuda_sm3x_div_rn_noftz_f32_slowpath) ;  /* 0x0000000000807944 */ /* 0x001fea0003c00000 */
[----:B------:R-:W-:-:S07]  /*09d0*/  MOV R3, R10 ;  /* 0x0000000a00037202 */ /* 0x000fce0000000f00 */
.L_x_17:
[----:B------:R-:W-:Y:S05]  /*09e0*/  BSYNC.RECONVERGENT B0 ;  /* 0x0000000000007941 */ /* 0x000fea0003800200 */
.L_x_16:
[----:B------:R1:W-:Y:S04]  /*09f0*/  STG.E desc[UR8][R4.64+0x4], R3 ;  /* 0x0000040304007986 */ /* 0x0003e8000c101908 */
[----:B------:R-:W2:Y:S04]  /*0a00*/  LDG.E R0, desc[UR8][R6.64] ;  /* 0x0000000806007981 */ /* 0x000ea8000c1e1900 */
[----:B------:R1:W-:Y:S04]  /*0a10*/  STG.E desc[UR8][R6.64], R9 ;  /* 0x0000000906007986 */ /* 0x0003e8000c101908 */
[----:B------:R-:W3:Y:S04]  /*0a20*/  LDG.E R11, desc[UR8][R4.64+0x4] ;  /* 0x00000408040b7981 */ /* 0x000ee8000c1e1900 */
[----:B------:R-:W4:Y:S01]  /*0a30*/  LDG.E R2, desc[UR8][R6.64+0x4] ;  /* 0x0000040806027981 */ /* 0x000f22000c1e1900 */
[----:B--2---:R-:W-:-:S03]  /*0a40*/  FADD R0, -R0, R9 ;  /* 0x0000000900007221 */ /* 0x004fc60000000100 */
[----:B---3--:R1:W-:Y:S01]  /*0a50*/  STG.E desc[UR8][R6.64+0x4], R11 ;  /* 0x0000040b06007986 */ /* 0x0083e2000c101908 */
[----:B----4-:R-:W-:Y:S01]  /*0a60*/  FADD R2, R11, -R2 ;  /* 0x800000020b027221 */ /* 0x010fe20000000000 */
[----:B------:R-:W-:Y:S06]  /*0a70*/  BRA `(.L_x_18) ;  /* 0xfffffff400a07947 */ /* 0x000fec000383ffff */
        .weak           $__internal_0_$__cuda_sm20_sqrt_rn_f32_slowpath
        .type           $__internal_0_$__cuda_sm20_sqrt_rn_f32_slowpath,@function
        .size           $__internal_0_$__cuda_sm20_sqrt_rn_f32_slowpath,($__internal_1_$__cuda_sm3x_div_rn_noftz_f32_slowpath - $__internal_0_$__cuda_sm20_sqrt_rn_f32_slowpath)
$__internal_0_$__cuda_sm20_sqrt_rn_f32_slowpath:
[----:B------:R-:W-:-:S13]  /*0a80*/  LOP3.LUT P0, RZ, R3, 0x7fffffff, RZ, 0xc0, !PT ;  /* 0x7fffffff03ff7812 */ /* 0x000fda000780c0ff */
[----:B------:R-:W-:Y:S01]  /*0a90*/  @!P0 MOV R14, R3 ;  /* 0x00000003000e8202 */ /* 0x000fe20000000f00 */
[----:B------:R-:W-:Y:S06]  /*0aa0*/  @!P0 BRA `(.L_x_19) ;  /* 0x0000000000408947 */ /* 0x000fec0003800000 */
[----:B------:R-:W-:-:S13]  /*0ab0*/  FSETP.GEU.FTZ.AND P0, PT, R3, RZ, PT ;  /* 0x000000ff0300720b */ /* 0x000fda0003f1e000 */
[----:B------:R-:W-:Y:S01]  /*0ac0*/  @!P0 IMAD.MOV.U32 R14, RZ, RZ, 0x7fffffff ;  /* 0x7fffffffff0e8424 */ /* 0x000fe200078e00ff */
[----:B------:R-:W-:Y:S06]  /*0ad0*/  @!P0 BRA `(.L_x_19) ;  /* 0x0000000000348947 */ /* 0x000fec0003800000 */
[----:B------:R-:W-:-:S13]  /*0ae0*/  FSETP.GTU.FTZ.AND P0, PT, |R3|, +INF , PT ;  /* 0x7f8000000300780b */ /* 0x000fda0003f1c200 */
[----:B------:R-:W-:Y:S01]  /*0af0*/  @P0 FADD.FTZ R14, R3, 1 ;  /* 0x3f800000030e0421 */ /* 0x000fe20000010000 */
[----:B------:R-:W-:Y:S06]  /*0b00*/  @P0 BRA `(.L_x_19) ;  /* 0x0000000000280947 */ /* 0x000fec0003800000 */
[----:B------:R-:W-:-:S13]  /*0b10*/  FSETP.NEU.FTZ.AND P0, PT, |R3|, +INF , PT ;  /* 0x7f8000000300780b */ /* 0x000fda0003f1d200 */
[----:B------:R-:W-:-:S04]  /*0b20*/  @P0 FFMA R16, R3, 1.84467440737095516160e+19, RZ ;  /* 0x5f80000003100823 */ /* 0x000fc800000000ff */
[----:B------:R-:W0:Y:S02]  /*0b30*/  @P0 MUFU.RSQ R21, R16 ;  /* 0x0000001000150308 */ /* 0x000e240000001400 */
[----:B0-----:R-:W-:Y:S01]  /*0b40*/  @P0 FMUL.FTZ R23, R16, R21 ;  /* 0x0000001510170220 */ /* 0x001fe20000410000 */
[----:B------:R-:W-:-:S03]  /*0b50*/  @P0 FMUL.FTZ R21, R21, 0.5 ;  /* 0x3f00000015150820 */ /* 0x000fc60000410000 */
[----:B------:R-:W-:-:S04]  /*0b60*/  @P0 FADD.FTZ R14, -R23, -RZ ;  /* 0x800000ff170e0221 */ /* 0x000fc80000010100 */
[----:B------:R-:W-:Y:S01]  /*0b70*/  @P0 FFMA R18, R23, R14, R16 ;  /* 0x0000000e17120223 */ /* 0x000fe20000000010 */
[----:B------:R-:W-:-:S03]  /*0b80*/  @!P0 MOV R14, R3 ;  /* 0x00000003000e8202 */ /* 0x000fc60000000f00 */
[----:B------:R-:W-:-:S04]  /*0b90*/  @P0 FFMA R18, R18, R21, R23 ;  /* 0x0000001512120223 */ /* 0x000fc80000000017 */
[----:B------:R-:W-:-:S07]  /*0ba0*/  @P0 FMUL.FTZ R14, R18, 2.3283064365386962891e-10 ;  /* 0x2f800000120e0820 */ /* 0x000fce0000410000 */
.L_x_19:
[----:B------:R-:W-:-:S04]  /*0bb0*/  HFMA2 R21, -RZ, RZ, 0, 0 ;  /* 0x00000000ff157431 */ /* 0x000fc800000001ff */
[----:B------:R-:W-:Y:S05]  /*0bc0*/  RET.REL.NODEC R20 `(_Z16shiftingFunctionPfS_S_f) ;  /* 0xfffffff4140c7950 */ /* 0x000fea0003c3ffff */
        .weak           $__internal_1_$__cuda_sm3x_div_rn_noftz_f32_slowpath
        .type           $__internal_1_$__cuda_sm3x_div_rn_noftz_f32_slowpath,@function
        .size           $__internal_1_$__cuda_sm3x_div_rn_noftz_f32_slowpath,(.L_x_33 - $__internal_1_$__cuda_sm3x_div_rn_noftz_f32_slowpath)
$__internal_1_$__cuda_sm3x_div_rn_noftz_f32_slowpath:
[----:B------:R-:W-:Y:S01]  /*0bd0*/  SHF.R.U32.HI R12, RZ, 0x17, R3 ;  /* 0x00000017ff0c7819 */ /* 0x000fe20000011603 */
[----:B------:R-:W-:Y:S01]  /*0be0*/  BSSY.RECONVERGENT B1, `(.L_x_20) ;  /* 0x0000062000017945 */ /* 0x000fe20003800200 */
[----:B------:R-:W-:Y:S02]  /*0bf0*/  SHF.R.U32.HI R10, RZ, 0x17, R2 ;  /* 0x00000017ff0a7819 */ /* 0x000fe40000011602 */
[----:B------:R-:W-:Y:S02]  /*0c00*/  LOP3.LUT R12, R12, 0xff, RZ, 0xc0, !PT ;  /* 0x000000ff0c0c7812 */ /* 0x000fe400078ec0ff */
[----:B------:R-:W-:-:S03]  /*0c10*/  LOP3.LUT R16, R10, 0xff, RZ, 0xc0, !PT ;  /* 0x000000ff0a107812 */ /* 0x000fc600078ec0ff */
[----:B------:R-:W-:Y:S01]  /*0c20*/  VIADD R14, R12, 0xffffffff ;  /* 0xffffffff0c0e7836 */ /* 0x000fe20000000000 */
[----:B------:R-:W-:-:S04]  /*0c30*/  IADD3 R13, PT, PT, R16, -0x1, RZ ;  /* 0xffffffff100d7810 */ /* 0x000fc80007ffe0ff */
[----:B------:R-:W-:-:S04]  /*0c40*/  ISETP.GT.U32.AND P0, PT, R14, 0xfd, PT ;  /* 0x000000fd0e00780c */ /* 0x000fc80003f04070 */
[----:B------:R-:W-:-:S13]  /*0c50*/  ISETP.GT.U32.OR P0, PT, R13, 0xfd, P0 ;  /* 0x000000fd0d00780c */ /* 0x000fda0000704470 */
[----:B------:R-:W-:Y:S01]  /*0c60*/  @!P0 MOV R10, RZ ;  /* 0x000000ff000a8202 */ /* 0x000fe20000000f00 */
[----:B------:R-:W-:Y:S06]  /*0c70*/  @!P0 BRA `(.L_x_21) ;  /* 0x00000000005c8947 */ /* 0x000fec0003800000 */
[----:B------:R-:W-:Y:S02]  /*0c80*/  FSETP.GTU.FTZ.AND P0, PT, |R2|, +INF , PT ;  /* 0x7f8000000200780b */ /* 0x000fe40003f1c200 */
[----:B------:R-:W-:-:S04]  /*0c90*/  FSETP.GTU.FTZ.AND P1, PT, |R3|, +INF , PT ;  /* 0x7f8000000300780b */ /* 0x000fc80003f3c200 */
[----:B------:R-:W-:-:S13]  /*0ca0*/  PLOP3.LUT P0, PT, P0, P1, PT, 0xf8, 0x8f ;  /* 0x00000000008f781c */ /* 0x000fda0000703f70 */
[----:B------:R-:W-:Y:S05]  /*0cb0*/  @P0 BRA `(.L_x_22) ;  /* 0x00000004004c0947 */ /* 0x000fea0003800000 */
[----:B------:R-:W-:-:S13]  /*0cc0*/  LOP3.LUT P0, RZ, R3, 0x7fffffff, R2, 0xc8, !PT ;  /* 0x7fffffff03ff7812 */ /* 0x000fda000780c802 */
[----:B------:R-:W-:Y:S05]  /*0cd0*/  @!P0 BRA `(.L_x_23) ;  /* 0x00000004003c8947 */ /* 0x000fea0003800000 */
[C---:B------:R-:W-:Y:S02]  /*0ce0*/  FSETP.NEU.FTZ.AND P2, PT, |R2|.reuse, +INF , PT ;  /* 0x7f8000000200780b */ /* 0x040fe40003f5d200 */
[----:B------:R-:W-:Y:S02]  /*0cf0*/  FSETP.NEU.FTZ.AND P1, PT, |R3|, +INF , PT ;  /* 0x7f8000000300780b */ /* 0x000fe40003f3d200 */
[----:B------:R-:W-:-:S11]  /*0d00*/  FSETP.NEU.FTZ.AND P0, PT, |R2|, +INF , PT ;  /* 0x7f8000000200780b */ /* 0x000fd60003f1d200 */
[----:B------:R-:W-:Y:S05]  /*0d10*/  @!P1 BRA !P2, `(.L_x_23) ;  /* 0x00000004002c9947 */ /* 0x000fea0005000000 */
[----:B------:R-:W-:-:S04]  /*0d20*/  LOP3.LUT P2, RZ, R2, 0x7fffffff, RZ, 0xc0, !PT ;  /* 0x7fffffff02ff7812 */ /* 0x000fc8000784c0ff */
[----:B------:R-:W-:-:S13]  /*0d30*/  PLOP3.LUT P1, PT, P1, P2, PT, 0x2f, 0xf2 ;  /* 0x0000000000f2781c */ /* 0x000fda0000f24577 */
[----:B------:R-:W-:Y:S05]  /*0d40*/  @P1 BRA `(.L_x_24) ;  /* 0x0000000400181947 */ /* 0x000fea0003800000 */
[----:B------:R-:W-:-:S04]  /*0d50*/  LOP3.LUT P1, RZ, R3, 0x7fffffff, RZ, 0xc0, !PT ;  /* 0x7fffffff03ff7812 */ /* 0x000fc8000782c0ff */
[----:B------:R-:W-:-:S13]  /*0d60*/  PLOP3.LUT P0, PT, P0, P1, PT, 0x2f, 0xf2 ;  /* 0x0000000000f2781c */ /* 0x000fda0000702577 */
[----:B------:R-:W-:Y:S05]  /*0d70*/  @P0 BRA `(.L_x_25) ;  /* 0x0000000400000947 */ /* 0x000fea0003800000 */
[----:B------:R-:W-:Y:S02]  /*0d80*/  ISETP.GE.AND P0, PT, R13, RZ, PT ;  /* 0x000000ff0d00720c */ /* 0x000fe40003f06270 */
[----:B------:R-:W-:-:S11]  /*0d90*/  ISETP.GE.AND P1, PT, R14, RZ, PT ;  /* 0x000000ff0e00720c */ /* 0x000fd60003f26270 */
[----:B------:R-:W-:Y:S01]  /*0da0*/  @P0 IMAD.MOV.U32 R10, RZ, RZ, RZ ;  /* 0x000000ffff0a0224 */ /* 0x000fe200078e00ff */
[----:B------:R-:W-:Y:S01]  /*0db0*/  @!P0 MOV R10, 0xffffffc0 ;  /* 0xffffffc0000a8802 */ /* 0x000fe20000000f00 */
[----:B------:R-:W-:Y:S01]  /*0dc0*/  @!P0 FFMA R2, R2, 1.84467440737095516160e+19, RZ ;  /* 0x5f80000002028823 */ /* 0x000fe200000000ff */
[----:B------:R-:W-:Y:S02]  /*0dd0*/  @!P1 FFMA R3, R3, 1.84467440737095516160e+19, RZ ;  /* 0x5f80000003039823 */ /* 0x000fe400000000ff */
[----:B------:R-:W-:-:S07]  /*0de0*/  @!P1 IADD3 R10, PT, PT, R10, 0x40, RZ ;  /* 0x000000400a0a9810 */ /* 0x000fce0007ffe0ff */
.L_x_21:
[----:B------:R-:W-:Y:S01]  /*0df0*/  LEA R14, R12, 0xc0800000, 0x17 ;  /* 0xc08000000c0e7811 */ /* 0x000fe200078eb8ff */
[----:B------:R-:W-:Y:S04]  /*0e00*/  BSSY.RECONVERGENT B2, `(.L_x_26) ;  /* 0x0000036000027945 */ /* 0x000fe80003800200 */
[----:B------:R-:W-:Y:S01]  /*0e10*/  IMAD.IADD R14, R3, 0x1, -R14 ;  /* 0x00000001030e7824 */ /* 0x000fe200078e0a0e */
[----:B------:R-:W-:-:S03]  /*0e20*/  IADD3 R3, PT, PT, R16, -0x7f, RZ ;  /* 0xffffff8110037810 */ /* 0x000fc60007ffe0ff */
[----:B------:R-:W0:Y:S01]  /*0e30*/  MUFU.RCP R13, R14 ;  /* 0x0000000e000d7308 */ /* 0x000e220000001000 */
[----:B------:R-:W-:Y:S01]  /*0e40*/  FADD.FTZ R15, -R14, -RZ ;  /* 0x800000ff0e0f7221 */ /* 0x000fe20000010100 */
[----:B------:R-:W-:-:S03]  /*0e50*/  IMAD R2, R3, -0x800000, R2 ;  /* 0xff80000003027824 */ /* 0x000fc600078e0202 */
[----:B0-----:R-:W-:-:S04]  /*0e60*/  FFMA R16, R13, R15, 1 ;  /* 0x3f8000000d107423 */ /* 0x001fc8000000000f */
[----:B------:R-:W-:-:S04]  /*0e70*/  FFMA R18, R13, R16, R13 ;  /* 0x000000100d127223 */ /* 0x000fc8000000000d */
[----:B------:R-:W-:-:S04]  /*0e80*/  FFMA R13, R2, R18, RZ ;  /* 0x00000012020d7223 */ /* 0x000fc800000000ff */
[----:B------:R-:W-:-:S04]  /*0e90*/  FFMA R16, R15, R13, R2 ;  /* 0x0000000d0f107223 */ /* 0x000fc80000000002 */
[----:B------:R-:W-:Y:S01]  /*0ea0*/  FFMA R17, R18, R16, R13 ;  /* 0x0000001012117223 */ /* 0x000fe2000000000d */
[----:B------:R-:W-:-:S03]  /*0eb0*/  IADD3 R13, PT, PT, R3, 0x7f, -R12 ;  /* 0x0000007f030d7810 */ /* 0x000fc60007ffe80c */
[----:B------:R-:W-:Y:S01]  /*0ec0*/  FFMA R16, R15, R17, R2 ;  /* 0x000000110f107223 */ /* 0x000fe20000000002 */
[----:B------:R-:W-:-:S03]  /*0ed0*/  IADD3 R13, PT, PT, R13, R10, RZ ;  /* 0x0000000a0d0d7210 */ /* 0x000fc60007ffe0ff */
[----:B------:R-:W-:-:S05]  /*0ee0*/  FFMA R2, R18, R16, R17 ;  /* 0x0000001012027223 */ /* 0x000fca0000000011 */
[----:B------:R-:W-:-:S04]  /*0ef0*/  SHF.R.U32.HI R3, RZ, 0x17, R2 ;  /* 0x00000017ff037819 */ /* 0x000fc80000011602 */
[----:B------:R-:W-:-:S05]  /*0f00*/  LOP3.LUT R3, R3, 0xff, RZ, 0xc0, !PT ;  /* 0x000000ff03037812 */ /* 0x000fca00078ec0ff */
[----:B------:R-:W-:-:S05]  /*0f10*/  IMAD.IADD R14, R3, 0x1, R13 ;  /* 0x00000001030e7824 */ /* 0x000fca00078e020d */
[----:B------:R-:W-:-:S04]  /*0f20*/  IADD3 R3, PT, PT, R14, -0x1, RZ ;  /* 0xffffffff0e037810 */ /* 0x000fc80007ffe0ff */
[----:B------:R-:W-:-:S13]  /*0f30*/  ISETP.GE.U32.AND P0, PT, R3, 0xfe, PT ;  /* 0x000000fe0300780c */ /* 0x000fda0003f06070 */
[----:B------:R-:W-:Y:S05]  /*0f40*/  @!P0 BRA `(.L_x_27) ;  /* 0x0000000000808947 */ /* 0x000fea0003800000 */
[----:B------:R-:W-:-:S13]  /*0f50*/  ISETP.GT.AND P0, PT, R14, 0xfe, PT ;  /* 0x000000fe0e00780c */ /* 0x000fda0003f04270 */
[----:B------:R-:W-:Y:S05]  /*0f60*/  @P0 BRA `(.L_x_28) ;  /* 0x00000000006c0947 */ /* 0x000fea0003800000 */
[----:B------:R-:W-:-:S13]  /*0f70*/  ISETP.GE.AND P0, PT, R14, 0x1, PT ;  /* 0x000000010e00780c */ /* 0x000fda0003f06270 */
[----:B------:R-:W-:Y:S05]  /*0f80*/  @P0 BRA `(.L_x_29) ;  /* 0x0000000000740947 */ /* 0x000fea0003800000 */
[----:B------:R-:W-:Y:S02]  /*0f90*/  ISETP.GE.AND P0, PT, R14, -0x18, PT ;  /* 0xffffffe80e00780c */ /* 0x000fe40003f06270 */
[----:B------:R-:W-:-:S11]  /*0fa0*/  LOP3.LUT R2, R2, 0x80000000, RZ, 0xc0, !PT ;  /* 0x8000000002027812 */ /* 0x000fd600078ec0ff */
[----:B------:R-:W-:Y:S05]  /*0fb0*/  @!P0 BRA `(.L_x_29) ;  /* 0x0000000000688947 */ /* 0x000fea0003800000 */
[-CC-:B------:R-:W-:Y:S01]  /*0fc0*/  FFMA.RZ R3, R18, R16.reuse, R17.reuse ;  /* 0x0000001012037223 */ /* 0x180fe2000000c011 */
[----:B------:R-:W-:Y:S01]  /*0fd0*/  IADD3 R13, PT, PT, R14, 0x20, RZ ;  /* 0x000000200e0d7810 */ /* 0x000fe20007ffe0ff */
[-CC-:B------:R-:W-:Y:S01]  /*0fe0*/  FFMA.RM R10, R18, R16.reuse, R17.reuse ;  /* 0x00000010120a7223 */ /* 0x180fe20000004011 */
[----:B------:R-:W-:Y:S02]  /*0ff0*/  ISETP.NE.AND P2, PT, R14, RZ, PT ;  /* 0x000000ff0e00720c */ /* 0x000fe40003f45270 */
[----:B------:R-:W-:Y:S01]  /*1000*/  LOP3.LUT R12, R3, 0x7fffff, RZ, 0xc0, !PT ;  /* 0x007fffff030c7812 */ /* 0x000fe200078ec0ff */
[----:B------:R-:W-:Y:S01]  /*1010*/  FFMA.RP R3, R18, R16, R17 ;  /* 0x0000001012037223 */ /* 0x000fe20000008011 */
[----:B------:R-:W-:Y:S01]  /*1020*/  ISETP.NE.AND P1, PT, R14, RZ, PT ;  /* 0x000000ff0e00720c */ /* 0x000fe20003f25270 */
[----:B------:R-:W-:Y:S01]  /*1030*/  IMAD.MOV R14, RZ, RZ, -R14 ;  /* 0x000000ffff0e7224 */ /* 0x000fe200078e0a0e */
[----:B------:R-:W-:Y:S02]  /*1040*/  LOP3.LUT R12, R12, 0x800000, RZ, 0xfc, !PT ;  /* 0x008000000c0c7812 */ /* 0x000fe400078efcff */
[----:B------:R-:W-:-:S02]  /*1050*/  FSETP.NEU.FTZ.AND P0, PT, R3, R10, PT ;  /* 0x0000000a0300720b */ /* 0x000fc40003f1d000 */
[----:B------:R-:W-:Y:S02]  /*1060*/  SHF.L.U32 R13, R12, R13, RZ ;  /* 0x0000000d0c0d7219 */ /* 0x000fe400000006ff */
[----:B------:R-:W-:Y:S02]  /*1070*/  SEL R3, R14, RZ, P2 ;  /* 0x000000ff0e037207 */ /* 0x000fe40001000000 */
[----:B------:R-:W-:Y:S02]  /*1080*/  ISETP.NE.AND P1, PT, R13, RZ, P1 ;  /* 0x000000ff0d00720c */ /* 0x000fe40000f25270 */
[----:B------:R-:W-:Y:S02]  /*1090*/  SHF.R.U32.HI R3, RZ, R3, R12 ;  /* 0x00000003ff037219 */ /* 0x000fe4000001160c */
[----:B------:R-:W-:Y:S02]  /*10a0*/  PLOP3.LUT P0, PT, P0, P1, PT, 0xf8, 0x8f ;  /* 0x00000000008f781c */ /* 0x000fe40000703f70 */
[----:B------:R-:W-:-:S02]  /*10b0*/  SHF.R.U32.HI R13, RZ, 0x1, R3 ;  /* 0x00000001ff0d7819 */ /* 0x000fc40000011603 */
[----:B------:R-:W-:-:S04]  /*10c0*/  SEL R10, RZ, 0x1, !P0 ;  /* 0x00000001ff0a7807 */ /* 0x000fc80004000000 */
[----:B------:R-:W-:-:S04]  /*10d0*/  LOP3.LUT R10, R10, 0x1, R13, 0xf8, !PT ;  /* 0x000000010a0a7812 */ /* 0x000fc800078ef80d */
[----:B------:R-:W-:-:S04]  /*10e0*/  LOP3.LUT R10, R10, R3, RZ, 0xc0, !PT ;  /* 0x000000030a0a7212 */ /* 0x000fc800078ec0ff */
[----:B------:R-:W-:-:S04]  /*10f0*/  IADD3 R13, PT, PT, R13, R10, RZ ;  /* 0x0000000a0d0d7210 */ /* 0x000fc80007ffe0ff */
[----:B------:R-:W-:Y:S01]  /*1100*/  LOP3.LUT R2, R13, R2, RZ, 0xfc, !PT ;  /* 0x000000020d027212 */ /* 0x000fe200078efcff */
[----:B------:R-:W-:Y:S06]  /*1110*/  BRA `(.L_x_29) ;  /* 0x0000000000107947 */ /* 0x000fec0003800000 */
.L_x_28:
[----:B------:R-:W-:-:S04]  /*1120*/  LOP3.LUT R2, R2, 0x80000000, RZ, 0xc0, !PT ;  /* 0x8000000002027812 */ /* 0x000fc800078ec0ff */
[----:B------:R-:W-:Y:S01]  /*1130*/  LOP3.LUT R2, R2, 0x7f800000, RZ, 0xfc, !PT ;  /* 0x7f80000002027812 */ /* 0x000fe200078efcff */
[----:B------:R-:W-:Y:S06]  /*1140*/  BRA `(.L_x_29) ;  /* 0x0000000000047947 */ /* 0x000fec0003800000 */
.L_x_27:
[----:B------:R-:W-:-:S07]  /*1150*/  LEA R2, R13, R2, 0x17 ;  /* 0x000000020d027211 */ /* 0x000fce00078eb8ff */
.L_x_29:
[----:B------:R-:W-:Y:S05]  /*1160*/  BSYNC.RECONVERGENT B2 ;  /* 0x0000000000027941 */ /* 0x000fea0003800200 */
.L_x_26:
[----:B------:R-:W-:Y:S05]  /*1170*/  BRA `(.L_x_30) ;  /* 0x0000000000207947 */ /* 0x000fea0003800000 */
.L_x_25:
[----:B------:R-:W-:-:S04]  /*1180*/  LOP3.LUT R2, R3, 0x80000000, R2, 0x48, !PT ;  /* 0x8000000003027812 */ /* 0x000fc800078e4802 */
[----:B------:R-:W-:Y:S01]  /*1190*/  LOP3.LUT R2, R2, 0x7f800000, RZ, 0xfc, !PT ;  /* 0x7f80000002027812 */ /* 0x000fe200078efcff */
[----:B------:R-:W-:Y:S06]  /*11a0*/  BRA `(.L_x_30) ;  /* 0x0000000000147947 */ /* 0x000fec0003800000 */
.L_x_24:
[----:B------:R-:W-:Y:S01]  /*11b0*/  LOP3.LUT R2, R3, 0x80000000, R2, 0x48, !PT ;  /* 0x8000000003027812 */ /* 0x000fe200078e4802 */
[----:B------:R-:W-:Y:S06]  /*11c0*/  BRA `(.L_x_30) ;  /* 0x00000000000c7947 */ /* 0x000fec0003800000 */
.L_x_23:
[----:B------:R-:W0:Y:S01]  /*11d0*/  MUFU.RSQ R2, -QNAN ;  /* 0xffc0000000027908 */ /* 0x000e220000001400 */
[----:B------:R-:W-:Y:S05]  /*11e0*/  BRA `(.L_x_30) ;  /* 0x0000000000047947 */ /* 0x000fea0003800000 */
.L_x_22:
[----:B------:R-:W-:-:S07]  /*11f0*/  FADD.FTZ R2, R2, R3 ;  /* 0x0000000302027221 */ /* 0x000fce0000010000 */
.L_x_30:
[----:B------:R-:W-:Y:S05]  /*1200*/  BSYNC.RECONVERGENT B1 ;  /* 0x0000000000017941 */ /* 0x000fea0003800200 */
.L_x_20:
[----:B------:R-:W-:Y:S02]  /*1210*/  HFMA2 R3, -RZ, RZ, 0, 0 ;  /* 0x00000000ff037431 */ /* 0x000fe400000001ff */
[----:B0-----:R-:W-:Y:S01]  /*1220*/  IMAD.MOV.U32 R10, RZ, RZ, R2 ;  /* 0x000000ffff0a7224 */ /* 0x001fe200078e0002 */
[----:B------:R-:W-:-:S04]  /*1230*/  MOV R2, R8 ;  /* 0x0000000800027202 */ /* 0x000fc80000000f00 */
[----:B------:R-:W-:Y:S05]  /*1240*/  RET.REL.NODEC R2 `(_Z16shiftingFunctionPfS_S_f) ;  /* 0xffffffec026c7950 */ /* 0x000fea0003c3ffff */
.L_x_31:
[----:B------:R-:W-:-:S00]  /*1250*/  BRA `(.L_x_31) ;  /* 0xfffffffc00fc7947 */ /* 0x000fc0000383ffff */
[----:B------:R-:W-:-:S00]  /*1260*/  NOP ;  /* 0x0000000000007918 */ /* 0x000fc00000000000 */
        /* <DEDUP_REMOVED lines=9> */
.L_x_33:


//--------------------- .nv.shared.reserved.0     --------------------------
	.section	.nv.shared.reserved.0,"aw",@nobits
	.weak		__nv_reservedSMEM_offset_0_alias
	.size		__nv_reservedSMEM_offset_0_alias, 0, 64
	.other		__nv_reservedSMEM_offset_0_alias,@"STO_CUDA_RESERVED_SHARED STV_DEFAULT"
__nv_reservedSMEM_offset_0_alias:
	.zero		0
	.zero		64


//--------------------- .nv.constant0._Z16shiftingFunctionPfS_S_f --------------------------
	.section	.nv.constant0._Z16shiftingFunctionPfS_S_f,"a",@progbits
	.sectionflags	@""
	.align	4
.nv.constant0._Z16shiftingFunctionPfS_S_f:
	.zero		924


//--------------------- SYMBOLS --------------------------

	.type		.nv.reservedSmem.offset0,@object
	.size		.nv.reservedSmem.offset0,0x4
